//
// Generated by NVIDIA NVVM Compiler
//
// Compiler Build ID: CL-36424714
// Cuda compilation tools, release 13.0, V13.0.88
// Based on NVVM 20.0.0
//

.version 9.0
.target sm_100
.address_size 64

	// .globl	_Z4spvmPfiPiS0_S_S_

.visible .entry _Z4spvmPfiPiS0_S_S_(
	.param .u64 .ptr .align 1 _Z4spvmPfiPiS0_S_S__param_0,
	.param .u32 _Z4spvmPfiPiS0_S_S__param_1,
	.param .u64 .ptr .align 1 _Z4spvmPfiPiS0_S_S__param_2,
	.param .u64 .ptr .align 1 _Z4spvmPfiPiS0_S_S__param_3,
	.param .u64 .ptr .align 1 _Z4spvmPfiPiS0_S_S__param_4,
	.param .u64 .ptr .align 1 _Z4spvmPfiPiS0_S_S__param_5
)
{
	.reg .pred 	%p<11>;
	.reg .b32 	%r<65>;
	.reg .b32 	%f<112>;
	.reg .b64 	%rd<87>;

	ld.param.u64 	%rd8, [_Z4spvmPfiPiS0_S_S__param_0];
	ld.param.u32 	%r23, [_Z4spvmPfiPiS0_S_S__param_1];
	ld.param.u64 	%rd9, [_Z4spvmPfiPiS0_S_S__param_2];
	ld.param.u64 	%rd6, [_Z4spvmPfiPiS0_S_S__param_3];
	ld.param.u64 	%rd10, [_Z4spvmPfiPiS0_S_S__param_4];
	ld.param.u64 	%rd7, [_Z4spvmPfiPiS0_S_S__param_5];
	cvta.to.global.u64 	%rd1, %rd10;
	cvta.to.global.u64 	%rd2, %rd9;
	cvta.to.global.u64 	%rd3, %rd8;
	mov.u32 	%r24, %ctaid.x;
	mov.u32 	%r25, %ntid.x;
	mov.u32 	%r26, %tid.x;
	mad.lo.s32 	%r1, %r24, %r25, %r26;
	setp.ge.s32 	%p1, %r1, %r23;
	@%p1 bra 	$L__BB0_15;
	cvta.to.global.u64 	%rd11, %rd6;
	mul.wide.s32 	%rd12, %r1, 4;
	add.s64 	%rd13, %rd11, %rd12;
	ld.global.u32 	%r60, [%rd13];
	ld.global.u32 	%r3, [%rd13+4];
	setp.ge.s32 	%p2, %r60, %r3;
	mov.f32 	%f111, 0f00000000;
	@%p2 bra 	$L__BB0_14;
	sub.s32 	%r4, %r3, %r60;
	and.b32  	%r5, %r4, 15;
	sub.s32 	%r27, %r60, %r3;
	setp.gt.u32 	%p3, %r27, -16;
	mov.f32 	%f111, 0f00000000;
	@%p3 bra 	$L__BB0_5;
	and.b32  	%r28, %r4, -16;
	neg.s32 	%r58, %r28;
	add.s64 	%rd4, %rd3, 32;
	add.s64 	%rd5, %rd2, 32;
	mov.f32 	%f111, 0f00000000;
$L__BB0_4:
	.pragma "nounroll";
	mul.wide.s32 	%rd14, %r60, 4;
	add.s64 	%rd15, %rd4, %rd14;
	add.s64 	%rd16, %rd5, %rd14;
	ld.global.f32 	%f18, [%rd15+-32];
	ld.global.u32 	%r29, [%rd16+-32];
	mul.wide.s32 	%rd17, %r29, 4;
	add.s64 	%rd18, %rd1, %rd17;
	ld.global.f32 	%f19, [%rd18];
	fma.rn.f32 	%f20, %f18, %f19, %f111;
	ld.global.f32 	%f21, [%rd15+-28];
	ld.global.u32 	%r30, [%rd16+-28];
	mul.wide.s32 	%rd19, %r30, 4;
	add.s64 	%rd20, %rd1, %rd19;
	ld.global.f32 	%f22, [%rd20];
	fma.rn.f32 	%f23, %f21, %f22, %f20;
	ld.global.f32 	%f24, [%rd15+-24];
	ld.global.u32 	%r31, [%rd16+-24];
	mul.wide.s32 	%rd21, %r31, 4;
	add.s64 	%rd22, %rd1, %rd21;
	ld.global.f32 	%f25, [%rd22];
	fma.rn.f32 	%f26, %f24, %f25, %f23;
	ld.global.f32 	%f27, [%rd15+-20];
	ld.global.u32 	%r32, [%rd16+-20];
	mul.wide.s32 	%rd23, %r32, 4;
	add.s64 	%rd24, %rd1, %rd23;
	ld.global.f32 	%f28, [%rd24];
	fma.rn.f32 	%f29, %f27, %f28, %f26;
	ld.global.f32 	%f30, [%rd15+-16];
	ld.global.u32 	%r33, [%rd16+-16];
	mul.wide.s32 	%rd25, %r33, 4;
	add.s64 	%rd26, %rd1, %rd25;
	ld.global.f32 	%f31, [%rd26];
	fma.rn.f32 	%f32, %f30, %f31, %f29;
	ld.global.f32 	%f33, [%rd15+-12];
	ld.global.u32 	%r34, [%rd16+-12];
	mul.wide.s32 	%rd27, %r34, 4;
	add.s64 	%rd28, %rd1, %rd27;
	ld.global.f32 	%f34, [%rd28];
	fma.rn.f32 	%f35, %f33, %f34, %f32;
	ld.global.f32 	%f36, [%rd15+-8];
	ld.global.u32 	%r35, [%rd16+-8];
	mul.wide.s32 	%rd29, %r35, 4;
	add.s64 	%rd30, %rd1, %rd29;
	ld.global.f32 	%f37, [%rd30];
	fma.rn.f32 	%f38, %f36, %f37, %f35;
	ld.global.f32 	%f39, [%rd15+-4];
	ld.global.u32 	%r36, [%rd16+-4];
	mul.wide.s32 	%rd31, %r36, 4;
	add.s64 	%rd32, %rd1, %rd31;
	ld.global.f32 	%f40, [%rd32];
	fma.rn.f32 	%f41, %f39, %f40, %f38;
	ld.global.f32 	%f42, [%rd15];
	ld.global.u32 	%r37, [%rd16];
	mul.wide.s32 	%rd33, %r37, 4;
	add.s64 	%rd34, %rd1, %rd33;
	ld.global.f32 	%f43, [%rd34];
	fma.rn.f32 	%f44, %f42, %f43, %f41;
	ld.global.f32 	%f45, [%rd15+4];
	ld.global.u32 	%r38, [%rd16+4];
	mul.wide.s32 	%rd35, %r38, 4;
	add.s64 	%rd36, %rd1, %rd35;
	ld.global.f32 	%f46, [%rd36];
	fma.rn.f32 	%f47, %f45, %f46, %f44;
	ld.global.f32 	%f48, [%rd15+8];
	ld.global.u32 	%r39, [%rd16+8];
	mul.wide.s32 	%rd37, %r39, 4;
	add.s64 	%rd38, %rd1, %rd37;
	ld.global.f32 	%f49, [%rd38];
	fma.rn.f32 	%f50, %f48, %f49, %f47;
	ld.global.f32 	%f51, [%rd15+12];
	ld.global.u32 	%r40, [%rd16+12];
	mul.wide.s32 	%rd39, %r40, 4;
	add.s64 	%rd40, %rd1, %rd39;
	ld.global.f32 	%f52, [%rd40];
	fma.rn.f32 	%f53, %f51, %f52, %f50;
	ld.global.f32 	%f54, [%rd15+16];
	ld.global.u32 	%r41, [%rd16+16];
	mul.wide.s32 	%rd41, %r41, 4;
	add.s64 	%rd42, %rd1, %rd41;
	ld.global.f32 	%f55, [%rd42];
	fma.rn.f32 	%f56, %f54, %f55, %f53;
	ld.global.f32 	%f57, [%rd15+20];
	ld.global.u32 	%r42, [%rd16+20];
	mul.wide.s32 	%rd43, %r42, 4;
	add.s64 	%rd44, %rd1, %rd43;
	ld.global.f32 	%f58, [%rd44];
	fma.rn.f32 	%f59, %f57, %f58, %f56;
	ld.global.f32 	%f60, [%rd15+24];
	ld.global.u32 	%r43, [%rd16+24];
	mul.wide.s32 	%rd45, %r43, 4;
	add.s64 	%rd46, %rd1, %rd45;
	ld.global.f32 	%f61, [%rd46];
	fma.rn.f32 	%f62, %f60, %f61, %f59;
	ld.global.f32 	%f63, [%rd15+28];
	ld.global.u32 	%r44, [%rd16+28];
	mul.wide.s32 	%rd47, %r44, 4;
	add.s64 	%rd48, %rd1, %rd47;
	ld.global.f32 	%f64, [%rd48];
	fma.rn.f32 	%f111, %f63, %f64, %f62;
	add.s32 	%r60, %r60, 16;
	add.s32 	%r58, %r58, 16;
	setp.ne.s32 	%p4, %r58, 0;
	@%p4 bra 	$L__BB0_4;
$L__BB0_5:
	setp.eq.s32 	%p5, %r5, 0;
	@%p5 bra 	$L__BB0_14;
	and.b32  	%r12, %r4, 7;
	setp.lt.u32 	%p6, %r5, 8;
	@%p6 bra 	$L__BB0_8;
	mul.wide.s32 	%rd49, %r60, 4;
	add.s64 	%rd50, %rd3, %rd49;
	ld.global.f32 	%f66, [%rd50];
	add.s64 	%rd51, %rd2, %rd49;
	ld.global.u32 	%r45, [%rd51];
	mul.wide.s32 	%rd52, %r45, 4;
	add.s64 	%rd53, %rd1, %rd52;
	ld.global.f32 	%f67, [%rd53];
	fma.rn.f32 	%f68, %f66, %f67, %f111;
	ld.global.f32 	%f69, [%rd50+4];
	ld.global.u32 	%r46, [%rd51+4];
	mul.wide.s32 	%rd54, %r46, 4;
	add.s64 	%rd55, %rd1, %rd54;
	ld.global.f32 	%f70, [%rd55];
	fma.rn.f32 	%f71, %f69, %f70, %f68;
	ld.global.f32 	%f72, [%rd50+8];
	ld.global.u32 	%r47, [%rd51+8];
	mul.wide.s32 	%rd56, %r47, 4;
	add.s64 	%rd57, %rd1, %rd56;
	ld.global.f32 	%f73, [%rd57];
	fma.rn.f32 	%f74, %f72, %f73, %f71;
	ld.global.f32 	%f75, [%rd50+12];
	ld.global.u32 	%r48, [%rd51+12];
	mul.wide.s32 	%rd58, %r48, 4;
	add.s64 	%rd59, %rd1, %rd58;
	ld.global.f32 	%f76, [%rd59];
	fma.rn.f32 	%f77, %f75, %f76, %f74;
	ld.global.f32 	%f78, [%rd50+16];
	ld.global.u32 	%r49, [%rd51+16];
	mul.wide.s32 	%rd60, %r49, 4;
	add.s64 	%rd61, %rd1, %rd60;
	ld.global.f32 	%f79, [%rd61];
	fma.rn.f32 	%f80, %f78, %f79, %f77;
	ld.global.f32 	%f81, [%rd50+20];
	ld.global.u32 	%r50, [%rd51+20];
	mul.wide.s32 	%rd62, %r50, 4;
	add.s64 	%rd63, %rd1, %rd62;
	ld.global.f32 	%f82, [%rd63];
	fma.rn.f32 	%f83, %f81, %f82, %f80;
	ld.global.f32 	%f84, [%rd50+24];
	ld.global.u32 	%r51, [%rd51+24];
	mul.wide.s32 	%rd64, %r51, 4;
	add.s64 	%rd65, %rd1, %rd64;
	ld.global.f32 	%f85, [%rd65];
	fma.rn.f32 	%f86, %f84, %f85, %f83;
	ld.global.f32 	%f87, [%rd50+28];
	ld.global.u32 	%r52, [%rd51+28];
	mul.wide.s32 	%rd66, %r52, 4;
	add.s64 	%rd67, %rd1, %rd66;
	ld.global.f32 	%f88, [%rd67];
	fma.rn.f32 	%f111, %f87, %f88, %f86;
	add.s32 	%r60, %r60, 8;
$L__BB0_8:
	setp.eq.s32 	%p7, %r12, 0;
	@%p7 bra 	$L__BB0_14;
	and.b32  	%r15, %r4, 3;
	setp.lt.u32 	%p8, %r12, 4;
	@%p8 bra 	$L__BB0_11;
	mul.wide.s32 	%rd68, %r60, 4;
	add.s64 	%rd69, %rd3, %rd68;
	ld.global.f32 	%f90, [%rd69];
	add.s64 	%rd70, %rd2, %rd68;
	ld.global.u32 	%r53, [%rd70];
	mul.wide.s32 	%rd71, %r53, 4;
	add.s64 	%rd72, %rd1, %rd71;
	ld.global.f32 	%f91, [%rd72];
	fma.rn.f32 	%f92, %f90, %f91, %f111;
	ld.global.f32 	%f93, [%rd69+4];
	ld.global.u32 	%r54, [%rd70+4];
	mul.wide.s32 	%rd73, %r54, 4;
	add.s64 	%rd74, %rd1, %rd73;
	ld.global.f32 	%f94, [%rd74];
	fma.rn.f32 	%f95, %f93, %f94, %f92;
	ld.global.f32 	%f96, [%rd69+8];
	ld.global.u32 	%r55, [%rd70+8];
	mul.wide.s32 	%rd75, %r55, 4;
	add.s64 	%rd76, %rd1, %rd75;
	ld.global.f32 	%f97, [%rd76];
	fma.rn.f32 	%f98, %f96, %f97, %f95;
	ld.global.f32 	%f99, [%rd69+12];
	ld.global.u32 	%r56, [%rd70+12];
	mul.wide.s32 	%rd77, %r56, 4;
	add.s64 	%rd78, %rd1, %rd77;
	ld.global.f32 	%f100, [%rd78];
	fma.rn.f32 	%f111, %f99, %f100, %f98;
	add.s32 	%r60, %r60, 4;
$L__BB0_11:
	setp.eq.s32 	%p9, %r15, 0;
	@%p9 bra 	$L__BB0_14;
	neg.s32 	%r63, %r15;
$L__BB0_13:
	.pragma "nounroll";
	mul.wide.s32 	%rd79, %r60, 4;
	add.s64 	%rd80, %rd2, %rd79;
	add.s64 	%rd81, %rd3, %rd79;
	ld.global.f32 	%f101, [%rd81];
	ld.global.u32 	%r57, [%rd80];
	mul.wide.s32 	%rd82, %r57, 4;
	add.s64 	%rd83, %rd1, %rd82;
	ld.global.f32 	%f102, [%rd83];
	fma.rn.f32 	%f111, %f101, %f102, %f111;
	add.s32 	%r60, %r60, 1;
	add.s32 	%r63, %r63, 1;
	setp.ne.s32 	%p10, %r63, 0;
	@%p10 bra 	$L__BB0_13;
$L__BB0_14:
	cvta.to.global.u64 	%rd84, %rd7;
	add.s64 	%rd86, %rd84, %rd12;
	st.global.f32 	[%rd86], %f111;
$L__BB0_15:
	ret;

}


// ===== COMPILED SASS (sm_100) =====

	.target	sm_100

	.elftype	@"ET_EXEC"


//--------------------- .note.nv.tkinfo           --------------------------
	.section	.note.nv.tkinfo,"",@"SHT_NOTE"
	.sectionflags	@"SHF_NOTE_NV_TKINFO"
	.tkinfo
        /*0018*/ 	.word	0x00000002
        /*0030*/ 	.string	""
        /*0030*/ 	.string	"ptxas"
        /*0030*/ 	.string	"Cuda compilation tools, release 13.0, V13.0.88"
        /*0030*/ 	.string	"Build cuda_13.0.r13.0/compiler.36424714_0"
        /*0030*/ 	.string	"-arch sm_100 -m 64 "



//--------------------- .note.nv.cuinfo           --------------------------
	.section	.note.nv.cuinfo,"",@"SHT_NOTE"
	.sectionflags	@"SHF_NOTE_NV_CUINFO"
        /*0018*/ 	.short	0x0002
        /*001a*/ 	.short	0x0064
        /*001c*/ 	.short	0x0082
	.zero		2


//--------------------- .nv.info                  --------------------------
	.section	.nv.info,"",@"SHT_CUDA_INFO"
	.align	4


	//----- nvinfo : EIATTR_REGCOUNT
	.align		4
        /*0000*/ 	.byte	0x04, 0x2f
        /*0002*/ 	.short	(.L_1 - .L_0)
	.align		4
.L_0:
        /*0004*/ 	.word	index@(_Z4spvmPfiPiS0_S_S_)
        /*0008*/ 	.word	0x00000020


	//----- nvinfo : EIATTR_FRAME_SIZE
	.align		4
.L_1:
        /*000c*/ 	.byte	0x04, 0x11
        /*000e*/ 	.short	(.L_3 - .L_2)
	.align		4
.L_2:
        /*0010*/ 	.word	index@(_Z4spvmPfiPiS0_S_S_)
        /*0014*/ 	.word	0x00000000


	//----- nvinfo : EIATTR_MIN_STACK_SIZE
	.align		4
.L_3:
        /*0018*/ 	.byte	0x04, 0x12
        /*001a*/ 	.short	(.L_5 - .L_4)
	.align		4
.L_4:
        /*001c*/ 	.word	index@(_Z4spvmPfiPiS0_S_S_)
        /*0020*/ 	.word	0x00000000
.L_5:


//--------------------- .nv.compat                --------------------------
	.section	.nv.compat,"",@"SHT_CUDA_COMPAT_INFO"
	.align	4
        /*0000*/ 	.byte	0x02, 0x09, 0x00, 0x00, 0x02, 0x02, 0x01, 0x00, 0x02, 0x05, 0x05, 0x00, 0x03, 0x07, 0x01, 0x01
        /*0010*/ 	.byte	0x02, 0x03, 0x00, 0x00, 0x02, 0x06, 0x01, 0x00, 0x04, 0x0b, 0x08, 0x00, 0x09, 0x00, 0x00, 0x00
        /*0020*/ 	.byte	0x00, 0x00, 0x00, 0x00


//--------------------- .nv.info._Z4spvmPfiPiS0_S_S_ --------------------------
	.section	.nv.info._Z4spvmPfiPiS0_S_S_,"",@"SHT_CUDA_INFO"
	.sectionflags	@""
	.align	4


	//----- nvinfo : EIATTR_CUDA_API_VERSION
	.align		4
        /*0000*/ 	.byte	0x04, 0x37
        /*0002*/ 	.short	(.L_7 - .L_6)
.L_6:
        /*0004*/ 	.word	0x00000082


	//----- nvinfo : EIATTR_KPARAM_INFO
	.align		4
.L_7:
        /*0008*/ 	.byte	0x04, 0x17
        /*000a*/ 	.short	(.L_9 - .L_8)
.L_8:
        /*000c*/ 	.word	0x00000000
        /*0010*/ 	.short	0x0005
        /*0012*/ 	.short	0x0028
        /*0014*/ 	.byte	0x00, 0xf5, 0x21, 0x00


	//----- nvinfo : EIATTR_KPARAM_INFO
	.align		4
.L_9:
        /*0018*/ 	.byte	0x04, 0x17
        /*001a*/ 	.short	(.L_11 - .L_10)
.L_10:
        /*001c*/ 	.word	0x00000000
        /*0020*/ 	.short	0x0004
        /*0022*/ 	.short	0x0020
        /*0024*/ 	.byte	0x00, 0xf5, 0x21, 0x00


	//----- nvinfo : EIATTR_KPARAM_INFO
	.align		4
.L_11:
        /*0028*/ 	.byte	0x04, 0x17
        /*002a*/ 	.short	(.L_13 - .L_12)
.L_12:
        /*002c*/ 	.word	0x00000000
        /*0030*/ 	.short	0x0003
        /*0032*/ 	.short	0x0018
        /*0034*/ 	.byte	0x00, 0xf5, 0x21, 0x00


	//----- nvinfo : EIATTR_KPARAM_INFO
	.align		4
.L_13:
        /*0038*/ 	.byte	0x04, 0x17
        /*003a*/ 	.short	(.L_15 - .L_14)
.L_14:
        /*003c*/ 	.word	0x00000000
        /*0040*/ 	.short	0x0002
        /*0042*/ 	.short	0x0010
        /*0044*/ 	.byte	0x00, 0xf5, 0x21, 0x00


	//----- nvinfo : EIATTR_KPARAM_INFO
	.align		4
.L_15:
        /*0048*/ 	.byte	0x04, 0x17
        /*004a*/ 	.short	(.L_17 - .L_16)
.L_16:
        /*004c*/ 	.word	0x00000000
        /*0050*/ 	.short	0x0001
        /*0052*/ 	.short	0x0008
        /*0054*/ 	.byte	0x00, 0xf0, 0x11, 0x00


	//----- nvinfo : EIATTR_KPARAM_INFO
	.align		4
.L_17:
        /*0058*/ 	.byte	0x04, 0x17
        /*005a*/ 	.short	(.L_19 - .L_18)
.L_18:
        /*005c*/ 	.word	0x00000000
        /*0060*/ 	.short	0x0000
        /*0062*/ 	.short	0x0000
        /*0064*/ 	.byte	0x00, 0xf5, 0x21, 0x00


	//----- nvinfo : EIATTR_SPARSE_MMA_MASK
	.align		4
.L_19:
        /*0068*/ 	.byte	0x03, 0x50
        /*006a*/ 	.short	0x0000


	//----- nvinfo : EIATTR_MAXREG_COUNT
	.align		4
        /*006c*/ 	.byte	0x03, 0x1b
        /*006e*/ 	.short	0x00ff


	//----- nvinfo : EIATTR_MERCURY_ISA_VERSION
	.align		4
        /*0070*/ 	.byte	0x03, 0x5f
        /*0072*/ 	.short	0x0101


	//----- nvinfo : EIATTR_VRC_CTA_INIT_COUNT
	.align		4
        /*0074*/ 	.byte	0x02, 0x4a
	.zero		1
	.zero		1


	//----- nvinfo : EIATTR_EXIT_INSTR_OFFSETS
	.align		4
        /*0078*/ 	.byte	0x04, 0x1c
        /*007a*/ 	.short	(.L_21 - .L_20)


	//   ....[0]....
.L_20:
        /*007c*/ 	.word	0x00000070


	//   ....[1]....
        /*0080*/ 	.word	0x00000e50


	//----- nvinfo : EIATTR_CRS_STACK_SIZE
	.align		4
.L_21:
        /*0084*/ 	.byte	0x04, 0x1e
        /*0086*/ 	.short	(.L_23 - .L_22)
.L_22:
        /*0088*/ 	.word	0x00000000


	//----- nvinfo : EIATTR_CBANK_PARAM_SIZE
	.align		4
.L_23:
        /*008c*/ 	.byte	0x03, 0x19
        /*008e*/ 	.short	0x0030


	//----- nvinfo : EIATTR_PARAM_CBANK
	.align		4
        /*0090*/ 	.byte	0x04, 0x0a
        /*0092*/ 	.short	(.L_25 - .L_24)
	.align		4
.L_24:
        /*0094*/ 	.word	index@(.nv.constant0._Z4spvmPfiPiS0_S_S_)
        /*0098*/ 	.short	0x0380
        /*009a*/ 	.short	0x0030


	//----- nvinfo : EIATTR_SW_WAR
	.align		4
.L_25:
        /*009c*/ 	.byte	0x04, 0x36
        /*009e*/ 	.short	(.L_27 - .L_26)
.L_26:
        /*00a0*/ 	.word	0x00000008
.L_27:


//--------------------- .nv.callgraph             --------------------------
	.section	.nv.callgraph,"",@"SHT_CUDA_CALLGRAPH"
	.align	4
	.sectionentsize	8
	.align		4
        /*0000*/ 	.word	0x00000000
	.align		4
        /*0004*/ 	.word	0xffffffff
	.align		4
        /*0008*/ 	.word	0x00000000
	.align		4
        /*000c*/ 	.word	0xfffffffe
	.align		4
        /*0010*/ 	.word	0x00000000
	.align		4
        /*0014*/ 	.word	0xfffffffd
	.align		4
        /*0018*/ 	.word	0x00000000
	.align		4
        /*001c*/ 	.word	0xfffffffc


//--------------------- .text._Z4spvmPfiPiS0_S_S_ --------------------------
	.section	.text._Z4spvmPfiPiS0_S_S_,"ax",@progbits
	.align	128
        .global         _Z4spvmPfiPiS0_S_S_
        .type           _Z4spvmPfiPiS0_S_S_,@function
        .size           _Z4spvmPfiPiS0_S_S_,(.L_x_11 - _Z4spvmPfiPiS0_S_S_)
        .other          _Z4spvmPfiPiS0_S_S_,@"STO_CUDA_ENTRY STV_DEFAULT"
_Z4spvmPfiPiS0_S_S_:
.text._Z4spvmPfiPiS0_S_S_:
[----:B------:R-:W-:Y:S01]  /*0000*/  LDC R1, c[0x0][0x37c] ;  /* 0x0000df00ff017b82 */ /* 0x000fe20000000800 */
[----:B------:R-:W0:Y:S07]  /*0010*/  S2R R3, SR_TID.X ;  /* 0x0000000000037919 */ /* 0x000e2e0000002100 */
[----:B------:R-:W0:Y:S01]  /*0020*/  S2UR UR4, SR_CTAID.X ;  /* 0x00000000000479c3 */ /* 0x000e220000002500 */
[----:B------:R-:W1:Y:S07]  /*0030*/  LDCU UR5, c[0x0][0x388] ;  /* 0x00007100ff0577ac */ /* 0x000e6e0008000800 */
[----:B------:R-:W0:Y:S02]  /*0040*/  LDC R0, c[0x0][0x360] ;  /* 0x0000d800ff007b82 */ /* 0x000e240000000800 */
[----:B0-----:R-:W-:-:S05]  /*0050*/  IMAD R0, R0, UR4, R3 ;  /* 0x0000000400007c24 */ /* 0x001fca000f8e0203 */
[----:B-1----:R-:W-:-:S13]  /*0060*/  ISETP.GE.AND P0, PT, R0, UR5, PT ;  /* 0x0000000500007c0c */ /* 0x002fda000bf06270 */
[----:B------:R-:W-:Y:S05]  /*0070*/  @P0 EXIT ;  /* 0x000000000000094d */ /* 0x000fea0003800000 */
[----:B------:R-:W0:Y:S01]  /*0080*/  LDC.64 R2, c[0x0][0x398] ;  /* 0x0000e600ff027b82 */ /* 0x000e220000000a00 */
[----:B------:R-:W1:Y:S01]  /*0090*/  LDCU.64 UR4, c[0x0][0x358] ;  /* 0x00006b00ff0477ac */ /* 0x000e620008000a00 */
[----:B0-----:R-:W-:-:S05]  /*00a0*/  IMAD.WIDE R2, R0, 0x4, R2 ;  /* 0x0000000400027825 */ /* 0x001fca00078e0202 */
[----:B-1----:R-:W2:Y:S04]  /*00b0*/  LDG.E R4, desc[UR4][R2.64] ;  /* 0x0000000402047981 */ /* 0x002ea8000c1e1900 */
[----:B------:R-:W2:Y:S01]  /*00c0*/  LDG.E R8, desc[UR4][R2.64+0x4] ;  /* 0x0000040402087981 */ /* 0x000ea2000c1e1900 */
[----:B------:R-:W-:Y:S01]  /*00d0*/  BSSY.RECONVERGENT B0, `(.L_x_0) ;  /* 0x00000d4000007945 */ /* 0x000fe20003800200 */
[----:B------:R-:W-:Y:S01]  /*00e0*/  HFMA2 R6, -RZ, RZ, 0, 0 ;  /* 0x00000000ff067431 */ /* 0x000fe200000001ff */
[----:B--2---:R-:W-:-:S13]  /*00f0*/  ISETP.GE.AND P0, PT, R4, R8, PT ;  /* 0x000000080400720c */ /* 0x004fda0003f06270 */
[----:B------:R-:W-:Y:S05]  /*0100*/  @P0 BRA `(.L_x_1) ;  /* 0x0000000c00400947 */ /* 0x000fea0003800000 */
[----:B------:R-:W-:Y:S01]  /*0110*/  MOV R3, R4 ;  /* 0x0000000400037202 */ /* 0x000fe20000000f00 */
[----:B------:R-:W-:Y:S01]  /*0120*/  BSSY.RECONVERGENT B1, `(.L_x_2) ;  /* 0x0000068000017945 */ /* 0x000fe20003800200 */
[----:B------:R-:W-:Y:S02]  /*0130*/  MOV R6, RZ ;  /* 0x000000ff00067202 */ /* 0x000fe40000000f00 */
[CC--:B------:R-:W-:Y:S02]  /*0140*/  IADD3 R4, PT, PT, R8.reuse, -R3.reuse, RZ ;  /* 0x8000000308047210 */ /* 0x0c0fe40007ffe0ff */
[----:B------:R-:W-:Y:S02]  /*0150*/  IADD3 R8, PT, PT, -R8, R3, RZ ;  /* 0x0000000308087210 */ /* 0x000fe40007ffe1ff */
[----:B------:R-:W-:Y:S02]  /*0160*/  LOP3.LUT R5, R4, 0xf, RZ, 0xc0, !PT ;  /* 0x0000000f04057812 */ /* 0x000fe400078ec0ff */
[----:B------:R-:W-:-:S02]  /*0170*/  ISETP.GT.U32.AND P1, PT, R8, -0x10, PT ;  /* 0xfffffff00800780c */ /* 0x000fc40003f24070 */
[----:B------:R-:W-:-:S11]  /*0180*/  ISETP.NE.AND P0, PT, R5, RZ, PT ;  /* 0x000000ff0500720c */ /* 0x000fd60003f05270 */
[----:B------:R-:W-:Y:S05]  /*0190*/  @P1 BRA `(.L_x_3) ;  /* 0x0000000400801947 */ /* 0x000fea0003800000 */
[----:B------:R-:W0:Y:S01]  /*01a0*/  LDC.64 R12, c[0x0][0x380] ;  /* 0x0000e000ff0c7b82 */ /* 0x000e220000000a00 */
[----:B------:R-:W-:Y:S02]  /*01b0*/  LOP3.LUT R2, R4, 0xfffffff0, RZ, 0xc0, !PT ;  /* 0xfffffff004027812 */ /* 0x000fe400078ec0ff */
[----:B------:R-:W-:Y:S02]  /*01c0*/  MOV R6, RZ ;  /* 0x000000ff00067202 */ /* 0x000fe40000000f00 */
[----:B------:R-:W-:-:S03]  /*01d0*/  IADD3 R2, PT, PT, -R2, RZ, RZ ;  /* 0x000000ff02027210 */ /* 0x000fc60007ffe1ff */
[----:B------:R-:W1:Y:S01]  /*01e0*/  LDC.64 R14, c[0x0][0x390] ;  /* 0x0000e400ff0e7b82 */ /* 0x000e620000000a00 */
[----:B0-----:R-:W-:-:S04]  /*01f0*/  IADD3 R12, P1, PT, R12, 0x20, RZ ;  /* 0x000000200c0c7810 */ /* 0x001fc80007f3e0ff */
[----:B------:R-:W-:Y:S02]  /*0200*/  IADD3.X R13, PT, PT, RZ, R13, RZ, P1, !PT ;  /* 0x0000000dff0d7210 */ /* 0x000fe40000ffe4ff */
[----:B-1----:R-:W-:-:S04]  /*0210*/  IADD3 R14, P2, PT, R14, 0x20, RZ ;  /* 0x000000200e0e7810 */ /* 0x002fc80007f5e0ff */
[----:B------:R-:W-:-:S09]  /*0220*/  IADD3.X R15, PT, PT, RZ, R15, RZ, P2, !PT ;  /* 0x0000000fff0f7210 */ /* 0x000fd200017fe4ff */
.L_x_4:
[C---:B------:R-:W-:Y:S01]  /*0230*/  IMAD.WIDE R20, R3.reuse, 0x4, R14 ;  /* 0x0000000403147825 */ /* 0x040fe200078e020e */
[----:B------:R-:W0:Y:S04]  /*0240*/  LDC.64 R16, c[0x0][0x3a0] ;  /* 0x0000e800ff107b82 */ /* 0x000e280000000a00 */
[----:B------:R-:W0:Y:S04]  /*0250*/  LDG.E R11, desc[UR4][R20.64+-0x20] ;  /* 0xffffe004140b7981 */ /* 0x000e28000c1e1900 */
[----:B------:R-:W2:Y:S04]  /*0260*/  LDG.E R23, desc[UR4][R20.64+-0x1c] ;  /* 0xffffe40414177981 */ /* 0x000ea8000c1e1900 */
[----:B------:R-:W3:Y:S01]  /*0270*/  LDG.E R9, desc[UR4][R20.64+-0x18] ;  /* 0xffffe80414097981 */ /* 0x000ee2000c1e1900 */
[----:B------:R-:W-:-:S03]  /*0280*/  IMAD.WIDE R26, R3, 0x4, R12 ;  /* 0x00000004031a7825 */ /* 0x000fc600078e020c */
[----:B------:R-:W4:Y:S04]  /*0290*/  LDG.E R25, desc[UR4][R20.64+-0x14] ;  /* 0xffffec0414197981 */ /* 0x000f28000c1e1900 */
[----:B------:R-:W5:Y:S04]  /*02a0*/  LDG.E R19, desc[UR4][R26.64+-0x20] ;  /* 0xffffe0041a137981 */ /* 0x000f68000c1e1900 */
[----:B------:R-:W5:Y:S04]  /*02b0*/  LDG.E R18, desc[UR4][R26.64+-0x1c] ;  /* 0xffffe4041a127981 */ /* 0x000f68000c1e1900 */
[----:B------:R-:W5:Y:S01]  /*02c0*/  LDG.E R29, desc[UR4][R20.64+-0x10] ;  /* 0xfffff004141d7981 */ /* 0x000f62000c1e1900 */
[----:B0-----:R-:W-:-:S06]  /*02d0*/  IMAD.WIDE R10, R11, 0x4, R16 ;  /* 0x000000040b0a7825 */ /* 0x001fcc00078e0210 */
[----:B------:R-:W5:Y:S01]  /*02e0*/  LDG.E R10, desc[UR4][R10.64] ;  /* 0x000000040a0a7981 */ /* 0x000f62000c1e1900 */
[----:B--2---:R-:W-:-:S05]  /*02f0*/  IMAD.WIDE R22, R23, 0x4, R16 ;  /* 0x0000000417167825 */ /* 0x004fca00078e0210 */
[----:B------:R-:W2:Y:S01]  /*0300*/  LDG.E R7, desc[UR4][R22.64] ;  /* 0x0000000416077981 */ /* 0x000ea2000c1e1900 */
[----:B---3--:R-:W-:-:S03]  /*0310*/  IMAD.WIDE R8, R9, 0x4, R16 ;  /* 0x0000000409087825 */ /* 0x008fc600078e0210 */
[----:B------:R-:W3:Y:S01]  /*0320*/  LDG.E R11, desc[UR4][R26.64+-0x18] ;  /* 0xffffe8041a0b7981 */ /* 0x000ee2000c1e1900 */
[----:B----4-:R-:W-:-:S03]  /*0330*/  IMAD.WIDE R24, R25, 0x4, R16 ;  /* 0x0000000419187825 */ /* 0x010fc600078e0210 */
[----:B------:R-:W3:Y:S04]  /*0340*/  LDG.E R8, desc[UR4][R8.64] ;  /* 0x0000000408087981 */ /* 0x000ee8000c1e1900 */
[----:B------:R-:W4:Y:S04]  /*0350*/  LDG.E R23, desc[UR4][R20.64+-0xc] ;  /* 0xfffff40414177981 */ /* 0x000f28000c1e1900 */
[----:B------:R-:W4:Y:S01]  /*0360*/  LDG.E R9, desc[UR4][R20.64+-0x8] ;  /* 0xfffff80414097981 */ /* 0x000f22000c1e1900 */
[----:B-----5:R-:W-:-:S03]  /*0370*/  FFMA R28, R19, R10, R6 ;  /* 0x0000000a131c7223 */ /* 0x020fc60000000006 */
[----:B------:R-:W5:Y:S04]  /*0380*/  LDG.E R6, desc[UR4][R24.64] ;  /* 0x0000000418067981 */ /* 0x000f68000c1e1900 */
[----:B------:R-:W5:Y:S01]  /*0390*/  LDG.E R19, desc[UR4][R26.64+-0x14] ;  /* 0xffffec041a137981 */ /* 0x000f62000c1e1900 */
[----:B--2---:R-:W-:Y:S01]  /*03a0*/  FFMA R22, R18, R7, R28 ;  /* 0x0000000712167223 */ /* 0x004fe2000000001c */
[----:B------:R-:W-:Y:S02]  /*03b0*/  IMAD.WIDE R28, R29, 0x4, R16 ;  /* 0x000000041d1c7825 */ /* 0x000fe400078e0210 */
[----:B------:R-:W2:Y:S04]  /*03c0*/  LDG.E R10, desc[UR4][R20.64+-0x4] ;  /* 0xfffffc04140a7981 */ /* 0x000ea8000c1e1900 */
[----:B------:R-:W2:Y:S04]  /*03d0*/  LDG.E R29, desc[UR4][R28.64] ;  /* 0x000000041c1d7981 */ /* 0x000ea8000c1e1900 */
[----:B------:R-:W2:Y:S04]  /*03e0*/  LDG.E R18, desc[UR4][R26.64+-0x10] ;  /* 0xfffff0041a127981 */ /* 0x000ea8000c1e1900 */
[----:B------:R-:W2:Y:S01]  /*03f0*/  LDG.E R7, desc[UR4][R20.64] ;  /* 0x0000000414077981 */ /* 0x000ea2000c1e1900 */
[----:B---3--:R-:W-:Y:S01]  /*0400*/  FFMA R8, R11, R8, R22 ;  /* 0x000000080b087223 */ /* 0x008fe20000000016 */
[----:B----4-:R-:W-:-:S02]  /*0410*/  IMAD.WIDE R22, R23, 0x4, R16 ;  /* 0x0000000417167825 */ /* 0x010fc400078e0210 */
[----:B------:R-:W3:Y:S04]  /*0420*/  LDG.E R11, desc[UR4][R20.64+0x4] ;  /* 0x00000404140b7981 */ /* 0x000ee8000c1e1900 */
[----:B------:R-:W4:Y:S04]  /*0430*/  LDG.E R23, desc[UR4][R22.64] ;  /* 0x0000000416177981 */ /* 0x000f28000c1e1900 */
[----:B------:R-:W4:Y:S04]  /*0440*/  LDG.E R25, desc[UR4][R26.64+-0xc] ;  /* 0xfffff4041a197981 */ /* 0x000f28000c1e1900 */
[----:B------:R-:W4:Y:S04]  /*0450*/  LDG.E R28, desc[UR4][R26.64+-0x8] ;  /* 0xfffff8041a1c7981 */ /* 0x000f28000c1e1900 */
[----:B------:R-:W4:Y:S04]  /*0460*/  LDG.E R22, desc[UR4][R20.64+0x8] ;  /* 0x0000080414167981 */ /* 0x000f28000c1e1900 */
[----:B------:R-:W4:Y:S01]  /*0470*/  LDG.E R24, desc[UR4][R26.64+0x4] ;  /* 0x000004041a187981 */ /* 0x000f22000c1e1900 */
[----:B-----5:R-:W-:Y:S01]  /*0480*/  FFMA R6, R19, R6, R8 ;  /* 0x0000000613067223 */ /* 0x020fe20000000008 */
[----:B------:R-:W-:-:S05]  /*0490*/  IMAD.WIDE R8, R9, 0x4, R16 ;  /* 0x0000000409087825 */ /* 0x000fca00078e0210 */
[----:B------:R0:W5:Y:S01]  /*04a0*/  LDG.E R19, desc[UR4][R8.64] ;  /* 0x0000000408137981 */ /* 0x000162000c1e1900 */
[----:B--2---:R-:W-:-:S03]  /*04b0*/  FFMA R18, R18, R29, R6 ;  /* 0x0000001d12127223 */ /* 0x004fc60000000006 */
[----:B------:R-:W2:Y:S01]  /*04c0*/  LDG.E R29, desc[UR4][R20.64+0x1c] ;  /* 0x00001c04141d7981 */ /* 0x000ea2000c1e1900 */
[----:B0-----:R-:W-:-:S04]  /*04d0*/  IMAD.WIDE R8, R10, 0x4, R16 ;  /* 0x000000040a087825 */ /* 0x001fc800078e0210 */
[--C-:B------:R-:W-:Y:S02]  /*04e0*/  IMAD.WIDE R6, R7, 0x4, R16.reuse ;  /* 0x0000000407067825 */ /* 0x100fe400078e0210 */
[----:B------:R-:W2:Y:S02]  /*04f0*/  LDG.E R8, desc[UR4][R8.64] ;  /* 0x0000000408087981 */ /* 0x000ea4000c1e1900 */
[----:B---3--:R-:W-:Y:S02]  /*0500*/  IMAD.WIDE R10, R11, 0x4, R16 ;  /* 0x000000040b0a7825 */ /* 0x008fe400078e0210 */
[----:B------:R-:W3:Y:S02]  /*0510*/  LDG.E R6, desc[UR4][R6.64] ;  /* 0x0000000406067981 */ /* 0x000ee4000c1e1900 */
[----:B----4-:R-:W-:Y:S02]  /*0520*/  FFMA R23, R25, R23, R18 ;  /* 0x0000001719177223 */ /* 0x010fe40000000012 */
[----:B------:R-:W4:Y:S04]  /*0530*/  LDG.E R10, desc[UR4][R10.64] ;  /* 0x000000040a0a7981 */ /* 0x000f28000c1e1900 */
[----:B------:R-:W2:Y:S04]  /*0540*/  LDG.E R9, desc[UR4][R26.64+-0x4] ;  /* 0xfffffc041a097981 */ /* 0x000ea8000c1e1900 */
[----:B------:R-:W3:Y:S04]  /*0550*/  LDG.E R7, desc[UR4][R26.64] ;  /* 0x000000041a077981 */ /* 0x000ee8000c1e1900 */
[----:B------:R-:W4:Y:S04]  /*0560*/  LDG.E R18, desc[UR4][R20.64+0xc] ;  /* 0x00000c0414127981 */ /* 0x000f28000c1e1900 */
[----:B------:R-:W4:Y:S04]  /*0570*/  LDG.E R25, desc[UR4][R20.64+0x14] ;  /* 0x0000140414197981 */ /* 0x000f28000c1e1900 */
[----:B------:R-:W4:Y:S01]  /*0580*/  LDG.E R11, desc[UR4][R26.64+0x18] ;  /* 0x000018041a0b7981 */ /* 0x000f22000c1e1900 */
[----:B-----5:R-:W-:-:S03]  /*0590*/  FFMA R28, R28, R19, R23 ;  /* 0x000000131c1c7223 */ /* 0x020fc60000000017 */
[----:B------:R-:W5:Y:S04]  /*05a0*/  LDG.E R23, desc[UR4][R20.64+0x10] ;  /* 0x0000100414177981 */ /* 0x000f68000c1e1900 */
[----:B------:R0:W5:Y:S02]  /*05b0*/  LDG.E R19, desc[UR4][R20.64+0x18] ;  /* 0x0000180414137981 */ /* 0x000164000c1e1900 */
[----:B0-----:R-:W-:-:S04]  /*05c0*/  IMAD.WIDE R20, R22, 0x4, R16 ;  /* 0x0000000416147825 */ /* 0x001fc800078e0210 */
[----:B--2---:R-:W-:Y:S02]  /*05d0*/  FFMA R8, R9, R8, R28 ;  /* 0x0000000809087223 */ /* 0x004fe4000000001c */
[----:B------:R-:W2:Y:S02]  /*05e0*/  LDG.E R9, desc[UR4][R26.64+0x10] ;  /* 0x000010041a097981 */ /* 0x000ea4000c1e1900 */
[----:B---3--:R-:W-:Y:S02]  /*05f0*/  FFMA R7, R7, R6, R8 ;  /* 0x0000000607077223 */ /* 0x008fe40000000008 */
[----:B------:R-:W3:Y:S02]  /*0600*/  LDG.E R8, desc[UR4][R26.64+0xc] ;  /* 0x00000c041a087981 */ /* 0x000ee4000c1e1900 */
[----:B----4-:R-:W-:Y:S02]  /*0610*/  FFMA R6, R24, R10, R7 ;  /* 0x0000000a18067223 */ /* 0x010fe40000000007 */
[----:B------:R-:W4:Y:S04]  /*0620*/  LDG.E R7, desc[UR4][R26.64+0x8] ;  /* 0x000008041a077981 */ /* 0x000f28000c1e1900 */
[----:B------:R-:W2:Y:S04]  /*0630*/  LDG.E R10, desc[UR4][R26.64+0x14] ;  /* 0x000014041a0a7981 */ /* 0x000ea8000c1e1900 */
[----:B------:R-:W2:Y:S01]  /*0640*/  LDG.E R26, desc[UR4][R26.64+0x1c] ;  /* 0x00001c041a1a7981 */ /* 0x000ea2000c1e1900 */
[----:B------:R-:W-:-:S06]  /*0650*/  IMAD.WIDE R24, R25, 0x4, R16 ;  /* 0x0000000419187825 */ /* 0x000fcc00078e0210 */
[----:B------:R-:W2:Y:S04]  /*0660*/  LDG.E R25, desc[UR4][R24.64] ;  /* 0x0000000418197981 */ /* 0x000ea8000c1e1900 */
[----:B------:R0:W4:Y:S02]  /*0670*/  LDG.E R27, desc[UR4][R20.64] ;  /* 0x00000004141b7981 */ /* 0x000124000c1e1900 */
[----:B0-----:R-:W-:-:S06]  /*0680*/  IMAD.WIDE R20, R18, 0x4, R16 ;  /* 0x0000000412147825 */ /* 0x001fcc00078e0210 */
[----:B------:R-:W3:Y:S01]  /*0690*/  LDG.E R21, desc[UR4][R20.64] ;  /* 0x0000000414157981 */ /* 0x000ee2000c1e1900 */
[----:B-----5:R-:W-:-:S04]  /*06a0*/  IMAD.WIDE R22, R23, 0x4, R16 ;  /* 0x0000000417167825 */ /* 0x020fc800078e0210 */
[--C-:B------:R-:W-:Y:S02]  /*06b0*/  IMAD.WIDE R18, R19, 0x4, R16.reuse ;  /* 0x0000000413127825 */ /* 0x100fe400078e0210 */
[----:B------:R-:W2:Y:S02]  /*06c0*/  LDG.E R22, desc[UR4][R22.64] ;  /* 0x0000000416167981 */ /* 0x000ea4000c1e1900 */
[----:B------:R-:W-:Y:S02]  /*06d0*/  IMAD.WIDE R16, R29, 0x4, R16 ;  /* 0x000000041d107825 */ /* 0x000fe400078e0210 */
[----:B------:R-:W5:Y:S04]  /*06e0*/  LDG.E R18, desc[UR4][R18.64] ;  /* 0x0000000412127981 */ /* 0x000f68000c1e1900 */
[----:B------:R-:W5:Y:S01]  /*06f0*/  LDG.E R16, desc[UR4][R16.64] ;  /* 0x0000000410107981 */ /* 0x000f62000c1e1900 */
[----:B------:R-:W-:-:S04]  /*0700*/  IADD3 R2, PT, PT, R2, 0x10, RZ ;  /* 0x0000001002027810 */ /* 0x000fc80007ffe0ff */
[----:B------:R-:W-:Y:S02]  /*0710*/  ISETP.NE.AND P1, PT, R2, RZ, PT ;  /* 0x000000ff0200720c */ /* 0x000fe40003f25270 */
[----:B------:R-:W-:Y:S01]  /*0720*/  IADD3 R3, PT, PT, R3, 0x10, RZ ;  /* 0x0000001003037810 */ /* 0x000fe20007ffe0ff */
[----:B----4-:R-:W-:-:S04]  /*0730*/  FFMA R7, R7, R27, R6 ;  /* 0x0000001b07077223 */ /* 0x010fc80000000006 */
[----:B---3--:R-:W-:-:S04]  /*0740*/  FFMA R8, R8, R21, R7 ;  /* 0x0000001508087223 */ /* 0x008fc80000000007 */
[----:B--2---:R-:W-:-:S04]  /*0750*/  FFMA R9, R9, R22, R8 ;  /* 0x0000001609097223 */ /* 0x004fc80000000008 */
[----:B------:R-:W-:-:S04]  /*0760*/  FFMA R10, R10, R25, R9 ;  /* 0x000000190a0a7223 */ /* 0x000fc80000000009 */
[----:B-----5:R-:W-:-:S04]  /*0770*/  FFMA R11, R11, R18, R10 ;  /* 0x000000120b0b7223 */ /* 0x020fc8000000000a */
[----:B------:R-:W-:Y:S01]  /*0780*/  FFMA R6, R26, R16, R11 ;  /* 0x000000101a067223 */ /* 0x000fe2000000000b */
[----:B------:R-:W-:Y:S06]  /*0790*/  @P1 BRA `(.L_x_4) ;  /* 0xfffffff800a41947 */ /* 0x000fec000383ffff */
.L_x_3:
[----:B------:R-:W-:Y:S05]  /*07a0*/  BSYNC.RECONVERGENT B1 ;  /* 0x0000000000017941 */ /* 0x000fea0003800200 */
.L_x_2:
[----:B------:R-:W-:Y:S05]  /*07b0*/  @!P0 BRA `(.L_x_1) ;  /* 0x0000000400948947 */ /* 0x000fea0003800000 */
[----:B------:R-:W-:Y:S01]  /*07c0*/  ISETP.GE.U32.AND P0, PT, R5, 0x8, PT ;  /* 0x000000080500780c */ /* 0x000fe20003f06070 */
[----:B------:R-:W-:Y:S01]  /*07d0*/  BSSY.RECONVERGENT B1, `(.L_x_5) ;  /* 0x0000032000017945 */ /* 0x000fe20003800200 */
[----:B------:R-:W-:-:S04]  /*07e0*/  LOP3.LUT R24, R4, 0x7, RZ, 0xc0, !PT ;  /* 0x0000000704187812 */ /* 0x000fc800078ec0ff */
[----:B------:R-:W-:-:S07]  /*07f0*/  ISETP.NE.AND P1, PT, R24, RZ, PT ;  /* 0x000000ff1800720c */ /* 0x000fce0003f25270 */
[----:B------:R-:W-:Y:S06]  /*0800*/  @!P0 BRA `(.L_x_6) ;  /* 0x0000000000b88947 */ /* 0x000fec0003800000 */
[----:B------:R-:W0:Y:S08]  /*0810*/  LDC.64 R20, c[0x0][0x390] ;  /* 0x0000e400ff147b82 */ /* 0x000e300000000a00 */
[----:B------:R-:W1:Y:S08]  /*0820*/  LDC.64 R10, c[0x0][0x3a0] ;  /* 0x0000e800ff0a7b82 */ /* 0x000e700000000a00 */
[----:B------:R-:W2:Y:S01]  /*0830*/  LDC.64 R8, c[0x0][0x380] ;  /* 0x0000e000ff087b82 */ /* 0x000ea20000000a00 */
[----:B0-----:R-:W-:-:S05]  /*0840*/  IMAD.WIDE R20, R3, 0x4, R20 ;  /* 0x0000000403147825 */ /* 0x001fca00078e0214 */
[----:B------:R-:W1:Y:S04]  /*0850*/  LDG.E R29, desc[UR4][R20.64] ;  /* 0x00000004141d7981 */ /* 0x000e68000c1e1900 */
[----:B------:R-:W3:Y:S04]  /*0860*/  LDG.E R27, desc[UR4][R20.64+0x4] ;  /* 0x00000404141b7981 */ /* 0x000ee8000c1e1900 */
[----:B------:R-:W4:Y:S04]  /*0870*/  LDG.E R25, desc[UR4][R20.64+0x8] ;  /* 0x0000080414197981 */ /* 0x000f28000c1e1900 */
[----:B------:R-:W5:Y:S04]  /*0880*/  LDG.E R13, desc[UR4][R20.64+0xc] ;  /* 0x00000c04140d7981 */ /* 0x000f68000c1e1900 */
[----:B------:R-:W5:Y:S04]  /*0890*/  LDG.E R15, desc[UR4][R20.64+0x10] ;  /* 0x00001004140f7981 */ /* 0x000f68000c1e1900 */
[----:B------:R-:W5:Y:S04]  /*08a0*/  LDG.E R17, desc[UR4][R20.64+0x14] ;  /* 0x0000140414117981 */ /* 0x000f68000c1e1900 */
[----:B------:R-:W5:Y:S04]  /*08b0*/  LDG.E R19, desc[UR4][R20.64+0x18] ;  /* 0x0000180414137981 */ /* 0x000f68000c1e1900 */
[----:B------:R4:W5:Y:S01]  /*08c0*/  LDG.E R23, desc[UR4][R20.64+0x1c] ;  /* 0x00001c0414177981 */ /* 0x000962000c1e1900 */
[----:B--2---:R-:W-:-:S05]  /*08d0*/  IMAD.WIDE R8, R3, 0x4, R8 ;  /* 0x0000000403087825 */ /* 0x004fca00078e0208 */
[----:B------:R-:W2:Y:S04]  /*08e0*/  LDG.E R7, desc[UR4][R8.64] ;  /* 0x0000000408077981 */ /* 0x000ea8000c1e1900 */
[----:B------:R-:W2:Y:S01]  /*08f0*/  LDG.E R22, desc[UR4][R8.64+0x8] ;  /* 0x0000080408167981 */ /* 0x000ea2000c1e1900 */
[----:B-1----:R-:W-:-:S04]  /*0900*/  IMAD.WIDE R28, R29, 0x4, R10 ;  /* 0x000000041d1c7825 */ /* 0x002fc800078e020a */
[--C-:B---3--:R-:W-:Y:S01]  /*0910*/  IMAD.WIDE R26, R27, 0x4, R10.reuse ;  /* 0x000000041b1a7825 */ /* 0x108fe200078e020a */
[----:B------:R-:W2:Y:S03]  /*0920*/  LDG.E R5, desc[UR4][R28.64] ;  /* 0x000000041c057981 */ /* 0x000ea6000c1e1900 */
[--C-:B----4-:R-:W-:Y:S01]  /*0930*/  IMAD.WIDE R20, R25, 0x4, R10.reuse ;  /* 0x0000000419147825 */ /* 0x110fe200078e020a */
[----:B------:R-:W3:Y:S04]  /*0940*/  LDG.E R2, desc[UR4][R26.64] ;  /* 0x000000041a027981 */ /* 0x000ee8000c1e1900 */
[----:B------:R-:W3:Y:S01]  /*0950*/  LDG.E R25, desc[UR4][R8.64+0x4] ;  /* 0x0000040408197981 */ /* 0x000ee2000c1e1900 */
[----:B-----5:R-:W-:-:S03]  /*0960*/  IMAD.WIDE R12, R13, 0x4, R10 ;  /* 0x000000040d0c7825 */ /* 0x020fc600078e020a */
[----:B------:R-:W4:Y:S01]  /*0970*/  LDG.E R21, desc[UR4][R20.64] ;  /* 0x0000000414157981 */ /* 0x000f22000c1e1900 */
[----:B------:R-:W-:-:S03]  /*0980*/  IMAD.WIDE R14, R15, 0x4, R10 ;  /* 0x000000040f0e7825 */ /* 0x000fc600078e020a */
[----:B------:R-:W5:Y:S01]  /*0990*/  LDG.E R13, desc[UR4][R12.64] ;  /* 0x000000040c0d7981 */ /* 0x000f62000c1e1900 */
[----:B------:R-:W-:-:S03]  /*09a0*/  IMAD.WIDE R16, R17, 0x4, R10 ;  /* 0x0000000411107825 */ /* 0x000fc600078e020a */
[----:B------:R-:W5:Y:S01]  /*09b0*/  LDG.E R28, desc[UR4][R8.64+0xc] ;  /* 0x00000c04081c7981 */ /* 0x000f62000c1e1900 */
[----:B------:R-:W-:-:S03]  /*09c0*/  IMAD.WIDE R18, R19, 0x4, R10 ;  /* 0x0000000413127825 */ /* 0x000fc600078e020a */
[----:B------:R-:W5:Y:S04]  /*09d0*/  LDG.E R14, desc[UR4][R14.64] ;  /* 0x000000040e0e7981 */ /* 0x000f68000c1e1900 */
[----:B------:R-:W5:Y:S01]  /*09e0*/  LDG.E R29, desc[UR4][R8.64+0x10] ;  /* 0x00001004081d7981 */ /* 0x000f62000c1e1900 */
[----:B------:R-:W-:-:S03]  /*09f0*/  IMAD.WIDE R10, R23, 0x4, R10 ;  /* 0x00000004170a7825 */ /* 0x000fc600078e020a */
[----:B------:R-:W5:Y:S04]  /*0a00*/  LDG.E R17, desc[UR4][R16.64] ;  /* 0x0000000410117981 */ /* 0x000f68000c1e1900 */
[----:B------:R-:W5:Y:S04]  /*0a10*/  LDG.E R26, desc[UR4][R8.64+0x14] ;  /* 0x00001404081a7981 */ /* 0x000f68000c1e1900 */
[----:B------:R-:W5:Y:S04]  /*0a20*/  LDG.E R18, desc[UR4][R18.64] ;  /* 0x0000000412127981 */ /* 0x000f68000c1e1900 */
[----:B------:R-:W5:Y:S04]  /*0a30*/  LDG.E R23, desc[UR4][R8.64+0x18] ;  /* 0x0000180408177981 */ /* 0x000f68000c1e1900 */
[----:B------:R-:W5:Y:S04]  /*0a40*/  LDG.E R12, desc[UR4][R8.64+0x1c] ;  /* 0x00001c04080c7981 */ /* 0x000f68000c1e1900 */
[----:B------:R-:W5:Y:S01]  /*0a50*/  LDG.E R10, desc[UR4][R10.64] ;  /* 0x000000040a0a7981 */ /* 0x000f62000c1e1900 */
[----:B------:R-:W-:Y:S01]  /*0a60*/  IADD3 R3, PT, PT, R3, 0x8, RZ ;  /* 0x0000000803037810 */ /* 0x000fe20007ffe0ff */
[----:B--2---:R-:W-:-:S04]  /*0a70*/  FFMA R6, R7, R5, R6 ;  /* 0x0000000507067223 */ /* 0x004fc80000000006 */
[----:B---3--:R-:W-:-:S04]  /*0a80*/  FFMA R25, R25, R2, R6 ;  /* 0x0000000219197223 */ /* 0x008fc80000000006 */
[----:B----4-:R-:W-:-:S04]  /*0a90*/  FFMA R21, R22, R21, R25 ;  /* 0x0000001516157223 */ /* 0x010fc80000000019 */
[----:B-----5:R-:W-:-:S04]  /*0aa0*/  FFMA R28, R28, R13, R21 ;  /* 0x0000000d1c1c7223 */ /* 0x020fc80000000015 */
[----:B------:R-:W-:-:S04]  /*0ab0*/  FFMA R29, R29, R14, R28 ;  /* 0x0000000e1d1d7223 */ /* 0x000fc8000000001c */
[----:B------:R-:W-:-:S04]  /*0ac0*/  FFMA R26, R26, R17, R29 ;  /* 0x000000111a1a7223 */ /* 0x000fc8000000001d */
[----:B------:R-:W-:-:S04]  /*0ad0*/  FFMA R23, R23, R18, R26 ;  /* 0x0000001217177223 */ /* 0x000fc8000000001a */
[----:B------:R-:W-:-:S07]  /*0ae0*/  FFMA R6, R12, R10, R23 ;  /* 0x0000000a0c067223 */ /* 0x000fce0000000017 */
.L_x_6:
[----:B------:R-:W-:Y:S05]  /*0af0*/  BSYNC.RECONVERGENT B1 ;  /* 0x0000000000017941 */ /* 0x000fea0003800200 */
.L_x_5:
[----:B------:R-:W-:Y:S05]  /*0b00*/  @!P1 BRA `(.L_x_1) ;  /* 0x0000000000c09947 */ /* 0x000fea0003800000 */
[----:B------:R-:W-:Y:S01]  /*0b10*/  ISETP.GE.U32.AND P0, PT, R24, 0x4, PT ;  /* 0x000000041800780c */ /* 0x000fe20003f06070 */
[----:B------:R-:W-:Y:S01]  /*0b20*/  BSSY.RECONVERGENT B1, `(.L_x_7) ;  /* 0x000001e000017945 */ /* 0x000fe20003800200 */
[----:B------:R-:W-:-:S04]  /*0b30*/  LOP3.LUT R4, R4, 0x3, RZ, 0xc0, !PT ;  /* 0x0000000304047812 */ /* 0x000fc800078ec0ff */
[----:B------:R-:W-:-:S07]  /*0b40*/  ISETP.NE.AND P1, PT, R4, RZ, PT ;  /* 0x000000ff0400720c */ /* 0x000fce0003f25270 */
[----:B------:R-:W-:Y:S06]  /*0b50*/  @!P0 BRA `(.L_x_8) ;  /* 0x0000000000688947 */ /* 0x000fec0003800000 */
[----:B------:R-:W0:Y:S08]  /*0b60*/  LDC.64 R8, c[0x0][0x390] ;  /* 0x0000e400ff087b82 */ /* 0x000e300000000a00 */
[----:B------:R-:W1:Y:S01]  /*0b70*/  LDC.64 R10, c[0x0][0x380] ;  /* 0x0000e000ff0a7b82 */ /* 0x000e620000000a00 */
[----:B0-----:R-:W-:-:S07]  /*0b80*/  IMAD.WIDE R12, R3, 0x4, R8 ;  /* 0x00000004030c7825 */ /* 0x001fce00078e0208 */
[----:B------:R-:W0:Y:S01]  /*0b90*/  LDC.64 R8, c[0x0][0x3a0] ;  /* 0x0000e800ff087b82 */ /* 0x000e220000000a00 */
[----:B------:R-:W0:Y:S04]  /*0ba0*/  LDG.E R15, desc[UR4][R12.64] ;  /* 0x000000040c0f7981 */ /* 0x000e28000c1e1900 */
[----:B------:R-:W2:Y:S04]  /*0bb0*/  LDG.E R17, desc[UR4][R12.64+0x4] ;  /* 0x000004040c117981 */ /* 0x000ea8000c1e1900 */
[----:B------:R-:W3:Y:S04]  /*0bc0*/  LDG.E R19, desc[UR4][R12.64+0x8] ;  /* 0x000008040c137981 */ /* 0x000ee8000c1e1900 */
[----:B------:R-:W4:Y:S01]  /*0bd0*/  LDG.E R7, desc[UR4][R12.64+0xc] ;  /* 0x00000c040c077981 */ /* 0x000f22000c1e1900 */
[----:B-1----:R-:W-:-:S05]  /*0be0*/  IMAD.WIDE R10, R3, 0x4, R10 ;  /* 0x00000004030a7825 */ /* 0x002fca00078e020a */
[----:B------:R-:W5:Y:S04]  /*0bf0*/  LDG.E R5, desc[UR4][R10.64] ;  /* 0x000000040a057981 */ /* 0x000f68000c1e1900 */
[----:B------:R-:W5:Y:S04]  /*0c00*/  LDG.E R2, desc[UR4][R10.64+0x4] ;  /* 0x000004040a027981 */ /* 0x000f68000c1e1900 */
[----:B------:R-:W5:Y:S01]  /*0c10*/  LDG.E R13, desc[UR4][R10.64+0xc] ;  /* 0x00000c040a0d7981 */ /* 0x000f62000c1e1900 */
[----:B0-----:R-:W-:-:S04]  /*0c20*/  IMAD.WIDE R14, R15, 0x4, R8 ;  /* 0x000000040f0e7825 */ /* 0x001fc800078e0208 */
[--C-:B--2---:R-:W-:Y:S02]  /*0c30*/  IMAD.WIDE R16, R17, 0x4, R8.reuse ;  /* 0x0000000411107825 */ /* 0x104fe400078e0208 */
[----:B------:R-:W5:Y:S02]  /*0c40*/  LDG.E R14, desc[UR4][R14.64] ;  /* 0x000000040e0e7981 */ /* 0x000f64000c1e1900 */
[--C-:B---3--:R-:W-:Y:S02]  /*0c50*/  IMAD.WIDE R18, R19, 0x4, R8.reuse ;  /* 0x0000000413127825 */ /* 0x108fe400078e0208 */
[----:B------:R-:W2:Y:S02]  /*0c60*/  LDG.E R16, desc[UR4][R16.64] ;  /* 0x0000000410107981 */ /* 0x000ea4000c1e1900 */
[----:B----4-:R-:W-:Y:S02]  /*0c70*/  IMAD.WIDE R8, R7, 0x4, R8 ;  /* 0x0000000407087825 */ /* 0x010fe400078e0208 */
[----:B------:R-:W3:Y:S04]  /*0c80*/  LDG.E R18, desc[UR4][R18.64] ;  /* 0x0000000412127981 */ /* 0x000ee8000c1e1900 */
[----:B------:R-:W3:Y:S04]  /*0c90*/  LDG.E R7, desc[UR4][R10.64+0x8] ;  /* 0x000008040a077981 */ /* 0x000ee8000c1e1900 */
[----:B------:R-:W4:Y:S01]  /*0ca0*/  LDG.E R8, desc[UR4][R8.64] ;  /* 0x0000000408087981 */ /* 0x000f22000c1e1900 */
[----:B------:R-:W-:Y:S01]  /*0cb0*/  IADD3 R3, PT, PT, R3, 0x4, RZ ;  /* 0x0000000403037810 */ /* 0x000fe20007ffe0ff */
[----:B-----5:R-:W-:-:S04]  /*0cc0*/  FFMA R5, R5, R14, R6 ;  /* 0x0000000e05057223 */ /* 0x020fc80000000006 */
[----:B--2---:R-:W-:-:S04]  /*0cd0*/  FFMA R2, R2, R16, R5 ;  /* 0x0000001002027223 */ /* 0x004fc80000000005 */
[----:B---3--:R-:W-:-:S04]  /*0ce0*/  FFMA R2, R7, R18, R2 ;  /* 0x0000001207027223 */ /* 0x008fc80000000002 */
[----:B----4-:R-:W-:-:S07]  /*0cf0*/  FFMA R6, R13, R8, R2 ;  /* 0x000000080d067223 */ /* 0x010fce0000000002 */
.L_x_8:
[----:B------:R-:W-:Y:S05]  /*0d00*/  BSYNC.RECONVERGENT B1 ;  /* 0x0000000000017941 */ /* 0x000fea0003800200 */
.L_x_7:
[----:B------:R-:W-:Y:S05]  /*0d10*/  @!P1 BRA `(.L_x_1) ;  /* 0x00000000003c9947 */ /* 0x000fea0003800000 */
[----:B------:R-:W0:Y:S01]  /*0d20*/  LDC.64 R16, c[0x0][0x3a0] ;  /* 0x0000e800ff107b82 */ /* 0x000e220000000a00 */
[----:B------:R-:W-:-:S07]  /*0d30*/  IADD3 R2, PT, PT, -R4, RZ, RZ ;  /* 0x000000ff04027210 */ /* 0x000fce0007ffe1ff */
[----:B------:R-:W1:Y:S08]  /*0d40*/  LDC.64 R12, c[0x0][0x390] ;  /* 0x0000e400ff0c7b82 */ /* 0x000e700000000a00 */
[----:B------:R-:W2:Y:S02]  /*0d50*/  LDC.64 R14, c[0x0][0x380] ;  /* 0x0000e000ff0e7b82 */ /* 0x000ea40000000a00 */
.L_x_9:
[----:B-1----:R-:W-:-:S06]  /*0d60*/  IMAD.WIDE R4, R3, 0x4, R12 ;  /* 0x0000000403047825 */ /* 0x002fcc00078e020c */
[----:B------:R-:W0:Y:S01]  /*0d70*/  LDG.E R5, desc[UR4][R4.64] ;  /* 0x0000000404057981 */ /* 0x000e22000c1e1900 */
[----:B--2---:R-:W-:-:S06]  /*0d80*/  IMAD.WIDE R8, R3, 0x4, R14 ;  /* 0x0000000403087825 */ /* 0x004fcc00078e020e */
[----:B------:R-:W2:Y:S01]  /*0d90*/  LDG.E R9, desc[UR4][R8.64] ;  /* 0x0000000408097981 */ /* 0x000ea2000c1e1900 */
[----:B------:R-:W-:Y:S01]  /*0da0*/  IADD3 R2, PT, PT, R2, 0x1, RZ ;  /* 0x0000000102027810 */ /* 0x000fe20007ffe0ff */
[----:B0-----:R-:W-:-:S06]  /*0db0*/  IMAD.WIDE R10, R5, 0x4, R16 ;  /* 0x00000004050a7825 */ /* 0x001fcc00078e0210 */
[----:B------:R-:W2:Y:S01]  /*0dc0*/  LDG.E R10, desc[UR4][R10.64] ;  /* 0x000000040a0a7981 */ /* 0x000ea2000c1e1900 */
[----:B------:R-:W-:Y:S02]  /*0dd0*/  ISETP.NE.AND P0, PT, R2, RZ, PT ;  /* 0x000000ff0200720c */ /* 0x000fe40003f05270 */
[----:B------:R-:W-:Y:S01]  /*0de0*/  IADD3 R3, PT, PT, R3, 0x1, RZ ;  /* 0x0000000103037810 */ /* 0x000fe20007ffe0ff */
[----:B--2---:R-:W-:-:S10]  /*0df0*/  FFMA R6, R9, R10, R6 ;  /* 0x0000000a09067223 */ /* 0x004fd40000000006 */
[----:B------:R-:W-:Y:S05]  /*0e00*/  @P0 BRA `(.L_x_9) ;  /* 0xfffffffc00d40947 */ /* 0x000fea000383ffff */
.L_x_1:
[----:B------:R-:W-:Y:S05]  /*0e10*/  BSYNC.RECONVERGENT B0 ;  /* 0x0000000000007941 */ /* 0x000fea0003800200 */
.L_x_0:
[----:B------:R-:W0:Y:S02]  /*0e20*/  LDC.64 R2, c[0x0][0x3a8] ;  /* 0x0000ea00ff027b82 */ /* 0x000e240000000a00 */
[----:B0-----:R-:W-:-:S05]  /*0e30*/  IMAD.WIDE R2, R0, 0x4, R2 ;  /* 0x0000000400027825 */ /* 0x001fca00078e0202 */
[----:B------:R-:W-:Y:S01]  /*0e40*/  STG.E desc[UR4][R2.64], R6 ;  /* 0x0000000602007986 */ /* 0x000fe2000c101904 */
[----:B------:R-:W-:Y:S05]  /*0e50*/  EXIT ;  /* 0x000000000000794d */ /* 0x000fea0003800000 */
.L_x_10:
[----:B------:R-:W-:-:S00]  /*0e60*/  BRA `(.L_x_10) ;  /* 0xfffffffc00fc7947 */ /* 0x000fc0000383ffff */
[----:B------:R-:W-:-:S00]  /*0e70*/  NOP ;  /* 0x0000000000007918 */ /* 0x000fc00000000000 */
        /* <DEDUP_REMOVED lines=8> */
.L_x_11:


//--------------------- .nv.shared.reserved.0     --------------------------
	.section	.nv.shared.reserved.0,"aw",@nobits
	.weak		__nv_reservedSMEM_offset_0_alias
	.size		__nv_reservedSMEM_offset_0_alias, 0, 64
	.other		__nv_reservedSMEM_offset_0_alias,@"STO_CUDA_RESERVED_SHARED STV_DEFAULT"
__nv_reservedSMEM_offset_0_alias:
	.zero		0
	.zero		64


//--------------------- .nv.constant0._Z4spvmPfiPiS0_S_S_ --------------------------
	.section	.nv.constant0._Z4spvmPfiPiS0_S_S_,"a",@progbits
	.sectionflags	@""
	.align	4
.nv.constant0._Z4spvmPfiPiS0_S_S_:
	.zero		944


//--------------------- SYMBOLS --------------------------

	.type		.nv.reservedSmem.offset0,@object
	.size		.nv.reservedSmem.offset0,0x4
